	.headerflags	@"EF_CUDA_TEXMODE_UNIFIED EF_CUDA_64BIT_ADDRESS EF_CUDA_ACCELERATORS EF_CUDA_SM90 EF_CUDA_VIRTUAL_SM(EF_CUDA_SM90)"
	.elftype	@"ET_EXEC"


//--------------------- .nv.info                  --------------------------
	.section	.nv.info,"",@"SHT_CUDA_INFO"
	.align	4


	//----- nvinfo : EIATTR_REGCOUNT
	.align		4
        /*0000*/ 	.byte	0x04, 0x2f
        /*0002*/ 	.short	(.L_1 - .L_0)
	.align		4
.L_0:
        /*0004*/ 	.word	index@(triton_poi_fused_convolution_relu_11)
        /*0008*/ 	.word	0x0000000c


	//----- nvinfo : EIATTR_MIN_STACK_SIZE
	.align		4
.L_1:
        /*000c*/ 	.byte	0x04, 0x12
        /*000e*/ 	.short	(.L_3 - .L_2)
	.align		4
.L_2:
        /*0010*/ 	.word	index@(triton_poi_fused_convolution_relu_11)
        /*0014*/ 	.word	0x00000000


	//----- nvinfo : EIATTR_FRAME_SIZE
	.align		4
.L_3:
        /*0018*/ 	.byte	0x04, 0x11
        /*001a*/ 	.short	(.L_5 - .L_4)
	.align		4
.L_4:
        /*001c*/ 	.word	index@(triton_poi_fused_convolution_relu_11)
        /*0020*/ 	.word	0x00000000


	//----- nvinfo : EIATTR_MIN_STACK_SIZE
	.align		4
.L_5:
        /*0024*/ 	.byte	0x04, 0x12
        /*0026*/ 	.short	(.L_7 - .L_6)
	.align		4
.L_6:
        /*0028*/ 	.word	index@(triton_poi_fused_convolution_relu_11)
        /*002c*/ 	.word	0x00000000
.L_7:


//--------------------- .nv.info.triton_poi_fused_convolution_relu_11 --------------------------
	.section	.nv.info.triton_poi_fused_convolution_relu_11,"",@"SHT_CUDA_INFO"
	.sectionflags	@""
	.align	4


	//----- nvinfo : EIATTR_CUDA_API_VERSION
	.align		4
        /*0000*/ 	.byte	0x04, 0x37
        /*0002*/ 	.short	(.L_9 - .L_8)
.L_8:
        /*0004*/ 	.word	0x0000007c


	//----- nvinfo : EIATTR_KPARAM_INFO
	.align		4
.L_9:
        /*0008*/ 	.byte	0x04, 0x17
        /*000a*/ 	.short	(.L_11 - .L_10)
.L_10:
        /*000c*/ 	.word	0x00000000
        /*0010*/ 	.short	0x0002
        /*0012*/ 	.short	0x0010
        /*0014*/ 	.byte	0x00, 0xf0, 0x11, 0x00


	//----- nvinfo : EIATTR_KPARAM_INFO
	.align		4
.L_11:
        /*0018*/ 	.byte	0x04, 0x17
        /*001a*/ 	.short	(.L_13 - .L_12)
.L_12:
        /*001c*/ 	.word	0x00000000
        /*0020*/ 	.short	0x0001
        /*0022*/ 	.short	0x0008
        /*0024*/ 	.byte	0x00, 0xf4, 0x21, 0x00


	//----- nvinfo : EIATTR_KPARAM_INFO
	.align		4
.L_13:
        /*0028*/ 	.byte	0x04, 0x17
        /*002a*/ 	.short	(.L_15 - .L_14)
.L_14:
        /*002c*/ 	.word	0x00000000
        /*0030*/ 	.short	0x0000
        /*0032*/ 	.short	0x0000
        /*0034*/ 	.byte	0x00, 0xf4, 0x21, 0x00


	//----- nvinfo : EIATTR_SPARSE_MMA_MASK
	.align		4
.L_15:
        /*0038*/ 	.byte	0x03, 0x50
        /*003a*/ 	.short	0x0000


	//----- nvinfo : EIATTR_MAXREG_COUNT
	.align		4
        /*003c*/ 	.byte	0x03, 0x1b
        /*003e*/ 	.short	0x00ff


	//----- nvinfo : EIATTR_EXIT_INSTR_OFFSETS
	.align		4
        /*0040*/ 	.byte	0x04, 0x1c
        /*0042*/ 	.short	(.L_17 - .L_16)


	//   ....[0]....
.L_16:
        /*0044*/ 	.word	0x00000170


	//   ....[1]....
        /*0048*/ 	.word	0x00000190


	//----- nvinfo : EIATTR_REQNTID
	.align		4
.L_17:
        /*004c*/ 	.byte	0x04, 0x10
        /*004e*/ 	.short	(.L_19 - .L_18)
.L_18:
        /*0050*/ 	.word	0x00000080
        /*0054*/ 	.word	0x00000001
        /*0058*/ 	.word	0x00000001


	//----- nvinfo : EIATTR_CBANK_PARAM_SIZE
	.align		4
.L_19:
        /*005c*/ 	.byte	0x03, 0x19
        /*005e*/ 	.short	0x0014


	//----- nvinfo : EIATTR_PARAM_CBANK
	.align		4
        /*0060*/ 	.byte	0x04, 0x0a
        /*0062*/ 	.short	(.L_21 - .L_20)
	.align		4
.L_20:
        /*0064*/ 	.word	index@(.nv.constant0.triton_poi_fused_convolution_relu_11)
        /*0068*/ 	.short	0x0210
        /*006a*/ 	.short	0x0014


	//----- nvinfo : EIATTR_SW_WAR
	.align		4
.L_21:
        /*006c*/ 	.byte	0x04, 0x36
        /*006e*/ 	.short	(.L_23 - .L_22)
.L_22:
        /*0070*/ 	.word	0x00000008
.L_23:


//--------------------- .nv.callgraph             --------------------------
	.section	.nv.callgraph,"",@"SHT_CUDA_CALLGRAPH"
	.align	4
	.sectionentsize	8
	.align		4
        /*0000*/ 	.word	0x00000000
	.align		4
        /*0004*/ 	.word	0xffffffff
	.align		4
        /*0008*/ 	.word	0x00000000
	.align		4
        /*000c*/ 	.word	0xfffffffe
	.align		4
        /*0010*/ 	.word	0x00000000
	.align		4
        /*0014*/ 	.word	0xfffffffd
	.align		4
        /*0018*/ 	.word	0x00000000
	.align		4
        /*001c*/ 	.word	0xfffffffc


//--------------------- .text.triton_poi_fused_convolution_relu_11 --------------------------
	.section	.text.triton_poi_fused_convolution_relu_11,"ax",@progbits
	.align	128
        .global         triton_poi_fused_convolution_relu_11
        .type           triton_poi_fused_convolution_relu_11,@function
        .size           triton_poi_fused_convolution_relu_11,(.L_x_1 - triton_poi_fused_convolution_relu_11)
        .other          triton_poi_fused_convolution_relu_11,@"STO_CUDA_ENTRY STV_DEFAULT"
triton_poi_fused_convolution_relu_11:
.text.triton_poi_fused_convolution_relu_11:
[----:B------:R-:W0:Y:S02]  /*0000*/  LDC R1, c[0x0][0x28] ;  /* 0x00000a00ff017b82 */ /* 0x000e240000000800 */
[----:B------:R-:W1:Y:S01]  /*0010*/  S2R R0, SR_TID.X ;  /* 0x0000000000007919 */ /* 0x000e620000002100 */
[----:B------:R-:W2:Y:S01]  /*0020*/  LDC.64 R2, c[0x0][0x210] ;  /* 0x00008400ff027b82 */ /* 0x000ea20000000a00 */
[----:B------:R-:W-:Y:S01]  /*0030*/  ULDC.64 UR4, c[0x0][0x208] ;  /* 0x0000820000047ab9 */ /* 0x000fe20000000a00 */
[----:B------:R-:W3:Y:S06]  /*0040*/  S2R R7, SR_CTAID.X ;  /* 0x0000000000077919 */ /* 0x000eec0000002500 */
[----:B------:R-:W4:Y:S01]  /*0050*/  LDC.64 R4, c[0x0][0x218] ;  /* 0x00008600ff047b82 */ /* 0x000f220000000a00 */
[----:B-1----:R-:W-:-:S02]  /*0060*/  LOP3.LUT R0, R0, 0x7f, RZ, 0xc0, !PT ;  /* 0x0000007f00007812 */ /* 0x002fc400078ec0ff */
[----:B---3--:R-:W-:-:S03]  /*0070*/  SHF.R.S32.HI R6, RZ, 0x18, R7 ;  /* 0x00000018ff067819 */ /* 0x008fc60000011407 */
[----:B------:R-:W-:Y:S01]  /*0080*/  IMAD R7, R7, 0x80, R0 ;  /* 0x0000008007077824 */ /* 0x000fe200078e0200 */
[----:B------:R-:W-:-:S03]  /*0090*/  SGXT R0, R6, 0x1 ;  /* 0x000000010600781a */ /* 0x000fc60000000200 */
[C---:B--2---:R-:W-:Y:S01]  /*00a0*/  IMAD.WIDE R2, R7.reuse, 0x4, R2 ;  /* 0x0000000407027825 */ /* 0x044fe200078e0202 */
[----:B------:R-:W-:Y:S02]  /*00b0*/  ISETP.GE.AND P1, PT, R7, 0x2400, PT ;  /* 0x000024000700780c */ /* 0x000fe40003f26270 */
[----:B------:R-:W-:-:S04]  /*00c0*/  LEA.HI R0, R0, R7, RZ, 0x8 ;  /* 0x0000000700007211 */ /* 0x000fc800078f40ff */
[----:B------:R-:W-:-:S05]  /*00d0*/  LOP3.LUT R0, R0, 0xffffff00, RZ, 0xc0, !PT ;  /* 0xffffff0000007812 */ /* 0x000fca00078ec0ff */
[----:B------:R-:W-:Y:S02]  /*00e0*/  IMAD.IADD R9, R7, 0x1, -R0 ;  /* 0x0000000107097824 */ /* 0x000fe400078e0a00 */
[----:B------:R-:W-:Y:S02]  /*00f0*/  IMAD.MOV.U32 R0, RZ, RZ, RZ ;  /* 0x000000ffff007224 */ /* 0x000fe400078e00ff */
[----:B------:R-:W-:Y:S02]  /*0100*/  IMAD.MOV.U32 R7, RZ, RZ, RZ ;  /* 0x000000ffff077224 */ /* 0x000fe400078e00ff */
[----:B----4-:R-:W-:Y:S02]  /*0110*/  IMAD.WIDE R4, R9, 0x4, R4 ;  /* 0x0000000409047825 */ /* 0x010fe400078e0204 */
[----:B------:R-:W2:Y:S04]  /*0120*/  @!P1 LDG.E R0, desc[UR4][R2.64] ;  /* 0x0000000402009981 */ /* 0x000ea8000c1e1900 */
[----:B------:R-:W2:Y:S02]  /*0130*/  @!P1 LDG.E.EL R7, desc[UR4][R4.64] ;  /* 0x0000000404079981 */ /* 0x000ea4000c2e1900 */
[----:B--2---:R-:W-:Y:S01]  /*0140*/  FADD R6, R7, R0 ;  /* 0x0000000007067221 */ /* 0x004fe20000000000 */
[----:B------:R-:W-:-:S04]  /*0150*/  FSETP.GEU.AND P0, PT, R0, -R7, PT ;  /* 0x800000070000720b */ /* 0x000fc80003f0e000 */
[----:B------:R-:W-:Y:S01]  /*0160*/  FSEL R7, R6, RZ, P0 ;  /* 0x000000ff06077208 */ /* 0x000fe20000000000 */
[----:B------:R-:W-:Y:S08]  /*0170*/  @P1 EXIT ;  /* 0x000000000000194d */ /* 0x000ff00003800000 */
[----:B------:R-:W-:Y:S01]  /*0180*/  STG.E desc[UR4][R2.64], R7 ;  /* 0x0000000702007986 */ /* 0x000fe2000c101904 */
[----:B------:R-:W-:Y:S05]  /*0190*/  EXIT ;  /* 0x000000000000794d */ /* 0x000fea0003800000 */
.L_x_0:
[----:B------:R-:W-:-:S00]  /*01a0*/  BRA `(.L_x_0) ;  /* 0xfffffffc00fc7947 */ /* 0x000fc0000383ffff */
[----:B------:R-:W-:-:S00]  /*01b0*/  NOP ;  /* 0x0000000000007918 */ /* 0x000fc00000000000 */
        /* <DEDUP_REMOVED lines=12> */
.L_x_1:


//--------------------- .nv.constant0.triton_poi_fused_convolution_relu_11 --------------------------
	.section	.nv.constant0.triton_poi_fused_convolution_relu_11,"a",@progbits
	.sectionflags	@""
	.align	4
.nv.constant0.triton_poi_fused_convolution_relu_11:
	.zero		548
